//
// Generated by NVIDIA NVVM Compiler
//
// Compiler Build ID: CL-36424714
// Cuda compilation tools, release 13.0, V13.0.88
// Based on NVVM 20.0.0
//

.version 9.0
.target sm_100
.address_size 64

	// .globl	_Z12addMatrixGPUPfS_S_ii

.visible .entry _Z12addMatrixGPUPfS_S_ii(
	.param .u64 .ptr .align 1 _Z12addMatrixGPUPfS_S_ii_param_0,
	.param .u64 .ptr .align 1 _Z12addMatrixGPUPfS_S_ii_param_1,
	.param .u64 .ptr .align 1 _Z12addMatrixGPUPfS_S_ii_param_2,
	.param .u32 _Z12addMatrixGPUPfS_S_ii_param_3,
	.param .u32 _Z12addMatrixGPUPfS_S_ii_param_4
)
{
	.reg .pred 	%p<2>;
	.reg .b32 	%r<8>;
	.reg .b32 	%f<4>;
	.reg .b64 	%rd<11>;

	ld.param.u64 	%rd1, [_Z12addMatrixGPUPfS_S_ii_param_0];
	ld.param.u64 	%rd2, [_Z12addMatrixGPUPfS_S_ii_param_1];
	ld.param.u64 	%rd3, [_Z12addMatrixGPUPfS_S_ii_param_2];
	ld.param.u32 	%r2, [_Z12addMatrixGPUPfS_S_ii_param_3];
	ld.param.u32 	%r3, [_Z12addMatrixGPUPfS_S_ii_param_4];
	mov.u32 	%r4, %ctaid.x;
	mov.u32 	%r5, %ntid.x;
	mov.u32 	%r6, %tid.x;
	mad.lo.s32 	%r1, %r4, %r5, %r6;
	mul.lo.s32 	%r7, %r3, %r2;
	setp.ge.s32 	%p1, %r1, %r7;
	@%p1 bra 	$L__BB0_2;
	cvta.to.global.u64 	%rd4, %rd1;
	cvta.to.global.u64 	%rd5, %rd2;
	cvta.to.global.u64 	%rd6, %rd3;
	mul.wide.s32 	%rd7, %r1, 4;
	add.s64 	%rd8, %rd4, %rd7;
	ld.global.f32 	%f1, [%rd8];
	add.s64 	%rd9, %rd5, %rd7;
	ld.global.f32 	%f2, [%rd9];
	add.f32 	%f3, %f1, %f2;
	add.s64 	%rd10, %rd6, %rd7;
	st.global.f32 	[%rd10], %f3;
$L__BB0_2:
	ret;

}
	// .globl	_Z9matmulGPUPfS_S_iii
.visible .entry _Z9matmulGPUPfS_S_iii(
	.param .u64 .ptr .align 1 _Z9matmulGPUPfS_S_iii_param_0,
	.param .u64 .ptr .align 1 _Z9matmulGPUPfS_S_iii_param_1,
	.param .u64 .ptr .align 1 _Z9matmulGPUPfS_S_iii_param_2,
	.param .u32 _Z9matmulGPUPfS_S_iii_param_3,
	.param .u32 _Z9matmulGPUPfS_S_iii_param_4,
	.param .u32 _Z9matmulGPUPfS_S_iii_param_5
)
{
	.reg .pred 	%p<11>;
	.reg .b32 	%r<44>;
	.reg .b32 	%f<68>;
	.reg .b64 	%rd<40>;

	ld.param.u64 	%rd5, [_Z9matmulGPUPfS_S_iii_param_0];
	ld.param.u64 	%rd6, [_Z9matmulGPUPfS_S_iii_param_1];
	ld.param.u64 	%rd4, [_Z9matmulGPUPfS_S_iii_param_2];
	ld.param.u32 	%r22, [_Z9matmulGPUPfS_S_iii_param_3];
	ld.param.u32 	%r20, [_Z9matmulGPUPfS_S_iii_param_4];
	ld.param.u32 	%r21, [_Z9matmulGPUPfS_S_iii_param_5];
	cvta.to.global.u64 	%rd1, %rd6;
	cvta.to.global.u64 	%rd2, %rd5;
	mov.u32 	%r23, %ctaid.x;
	mov.u32 	%r24, %ntid.x;
	mov.u32 	%r25, %tid.x;
	mad.lo.s32 	%r26, %r23, %r24, %r25;
	div.s32 	%r1, %r26, %r21;
	mul.lo.s32 	%r27, %r1, %r21;
	sub.s32 	%r2, %r26, %r27;
	mul.lo.s32 	%r28, %r21, %r22;
	setp.ge.s32 	%p1, %r26, %r28;
	@%p1 bra 	$L__BB1_14;
	setp.lt.s32 	%p2, %r20, 1;
	mov.f32 	%f67, 0f00000000;
	@%p2 bra 	$L__BB1_13;
	mul.lo.s32 	%r3, %r1, %r20;
	and.b32  	%r4, %r20, 7;
	setp.lt.u32 	%p3, %r20, 8;
	mov.f32 	%f67, 0f00000000;
	mov.b32 	%r42, 0;
	@%p3 bra 	$L__BB1_5;
	and.b32  	%r42, %r20, 2147483640;
	neg.s32 	%r40, %r42;
	shl.b32 	%r7, %r21, 3;
	add.s64 	%rd3, %rd2, 16;
	mov.f32 	%f67, 0f00000000;
	mul.wide.s32 	%rd11, %r21, 4;
	mov.u32 	%r38, %r3;
	mov.u32 	%r39, %r2;
$L__BB1_4:
	.pragma "nounroll";
	mul.wide.s32 	%rd7, %r38, 4;
	add.s64 	%rd8, %rd3, %rd7;
	ld.global.f32 	%f17, [%rd8+-16];
	mul.wide.s32 	%rd9, %r39, 4;
	add.s64 	%rd10, %rd1, %rd9;
	ld.global.f32 	%f18, [%rd10];
	fma.rn.f32 	%f19, %f17, %f18, %f67;
	ld.global.f32 	%f20, [%rd8+-12];
	add.s64 	%rd12, %rd10, %rd11;
	ld.global.f32 	%f21, [%rd12];
	fma.rn.f32 	%f22, %f20, %f21, %f19;
	ld.global.f32 	%f23, [%rd8+-8];
	add.s64 	%rd13, %rd12, %rd11;
	ld.global.f32 	%f24, [%rd13];
	fma.rn.f32 	%f25, %f23, %f24, %f22;
	ld.global.f32 	%f26, [%rd8+-4];
	add.s64 	%rd14, %rd13, %rd11;
	ld.global.f32 	%f27, [%rd14];
	fma.rn.f32 	%f28, %f26, %f27, %f25;
	ld.global.f32 	%f29, [%rd8];
	add.s64 	%rd15, %rd14, %rd11;
	ld.global.f32 	%f30, [%rd15];
	fma.rn.f32 	%f31, %f29, %f30, %f28;
	ld.global.f32 	%f32, [%rd8+4];
	add.s64 	%rd16, %rd15, %rd11;
	ld.global.f32 	%f33, [%rd16];
	fma.rn.f32 	%f34, %f32, %f33, %f31;
	ld.global.f32 	%f35, [%rd8+8];
	add.s64 	%rd17, %rd16, %rd11;
	ld.global.f32 	%f36, [%rd17];
	fma.rn.f32 	%f37, %f35, %f36, %f34;
	ld.global.f32 	%f38, [%rd8+12];
	add.s64 	%rd18, %rd17, %rd11;
	ld.global.f32 	%f39, [%rd18];
	fma.rn.f32 	%f67, %f38, %f39, %f37;
	add.s32 	%r40, %r40, 8;
	add.s32 	%r39, %r39, %r7;
	add.s32 	%r38, %r38, 8;
	setp.ne.s32 	%p4, %r40, 0;
	@%p4 bra 	$L__BB1_4;
$L__BB1_5:
	setp.eq.s32 	%p5, %r4, 0;
	@%p5 bra 	$L__BB1_13;
	and.b32  	%r15, %r20, 3;
	setp.lt.u32 	%p6, %r4, 4;
	@%p6 bra 	$L__BB1_8;
	add.s32 	%r30, %r42, %r3;
	mul.wide.s32 	%rd19, %r30, 4;
	add.s64 	%rd20, %rd2, %rd19;
	ld.global.f32 	%f41, [%rd20];
	mad.lo.s32 	%r31, %r42, %r21, %r2;
	mul.wide.s32 	%rd21, %r31, 4;
	add.s64 	%rd22, %rd1, %rd21;
	ld.global.f32 	%f42, [%rd22];
	fma.rn.f32 	%f43, %f41, %f42, %f67;
	ld.global.f32 	%f44, [%rd20+4];
	mul.wide.s32 	%rd23, %r21, 4;
	add.s64 	%rd24, %rd22, %rd23;
	ld.global.f32 	%f45, [%rd24];
	fma.rn.f32 	%f46, %f44, %f45, %f43;
	ld.global.f32 	%f47, [%rd20+8];
	add.s64 	%rd25, %rd24, %rd23;
	ld.global.f32 	%f48, [%rd25];
	fma.rn.f32 	%f49, %f47, %f48, %f46;
	ld.global.f32 	%f50, [%rd20+12];
	add.s64 	%rd26, %rd25, %rd23;
	ld.global.f32 	%f51, [%rd26];
	fma.rn.f32 	%f67, %f50, %f51, %f49;
	add.s32 	%r42, %r42, 4;
$L__BB1_8:
	setp.eq.s32 	%p7, %r15, 0;
	@%p7 bra 	$L__BB1_13;
	setp.eq.s32 	%p8, %r15, 1;
	@%p8 bra 	$L__BB1_11;
	add.s32 	%r32, %r42, %r3;
	mul.wide.s32 	%rd27, %r32, 4;
	add.s64 	%rd28, %rd2, %rd27;
	ld.global.f32 	%f53, [%rd28];
	mad.lo.s32 	%r33, %r42, %r21, %r2;
	mul.wide.s32 	%rd29, %r33, 4;
	add.s64 	%rd30, %rd1, %rd29;
	ld.global.f32 	%f54, [%rd30];
	fma.rn.f32 	%f55, %f53, %f54, %f67;
	ld.global.f32 	%f56, [%rd28+4];
	mul.wide.s32 	%rd31, %r21, 4;
	add.s64 	%rd32, %rd30, %rd31;
	ld.global.f32 	%f57, [%rd32];
	fma.rn.f32 	%f67, %f56, %f57, %f55;
	add.s32 	%r42, %r42, 2;
$L__BB1_11:
	and.b32  	%r34, %r20, 1;
	setp.eq.b32 	%p9, %r34, 1;
	not.pred 	%p10, %p9;
	@%p10 bra 	$L__BB1_13;
	add.s32 	%r35, %r42, %r3;
	mul.wide.s32 	%rd33, %r35, 4;
	add.s64 	%rd34, %rd2, %rd33;
	ld.global.f32 	%f58, [%rd34];
	mad.lo.s32 	%r36, %r42, %r21, %r2;
	mul.wide.s32 	%rd35, %r36, 4;
	add.s64 	%rd36, %rd1, %rd35;
	ld.global.f32 	%f59, [%rd36];
	fma.rn.f32 	%f67, %f58, %f59, %f67;
$L__BB1_13:
	mad.lo.s32 	%r37, %r1, %r21, %r2;
	cvta.to.global.u64 	%rd37, %rd4;
	mul.wide.s32 	%rd38, %r37, 4;
	add.s64 	%rd39, %rd37, %rd38;
	st.global.f32 	[%rd39], %f67;
$L__BB1_14:
	ret;

}


// ===== COMPILED SASS (sm_100) =====

	.target	sm_100

	.elftype	@"ET_EXEC"


//--------------------- .note.nv.tkinfo           --------------------------
	.section	.note.nv.tkinfo,"",@"SHT_NOTE"
	.sectionflags	@"SHF_NOTE_NV_TKINFO"
	.tkinfo
        /*0018*/ 	.word	0x00000002
        /*0030*/ 	.string	""
        /*0030*/ 	.string	"ptxas"
        /*0030*/ 	.string	"Cuda compilation tools, release 13.0, V13.0.88"
        /*0030*/ 	.string	"Build cuda_13.0.r13.0/compiler.36424714_0"
        /*0030*/ 	.string	"-arch sm_100 -m 64 "



//--------------------- .note.nv.cuinfo           --------------------------
	.section	.note.nv.cuinfo,"",@"SHT_NOTE"
	.sectionflags	@"SHF_NOTE_NV_CUINFO"
        /*0018*/ 	.short	0x0002
        /*001a*/ 	.short	0x0064
        /*001c*/ 	.short	0x0082
	.zero		2


//--------------------- .nv.info                  --------------------------
	.section	.nv.info,"",@"SHT_CUDA_INFO"
	.align	4


	//----- nvinfo : EIATTR_REGCOUNT
	.align		4
        /*0000*/ 	.byte	0x04, 0x2f
        /*0002*/ 	.short	(.L_1 - .L_0)
	.align		4
.L_0:
        /*0004*/ 	.word	index@(_Z12addMatrixGPUPfS_S_ii)
        /*0008*/ 	.word	0x0000000c


	//----- nvinfo : EIATTR_FRAME_SIZE
	.align		4
.L_1:
        /*000c*/ 	.byte	0x04, 0x11
        /*000e*/ 	.short	(.L_3 - .L_2)
	.align		4
.L_2:
        /*0010*/ 	.word	index@(_Z12addMatrixGPUPfS_S_ii)
        /*0014*/ 	.word	0x00000000


	//----- nvinfo : EIATTR_REGCOUNT
	.align		4
.L_3:
        /*0018*/ 	.byte	0x04, 0x2f
        /*001a*/ 	.short	(.L_5 - .L_4)
	.align		4
.L_4:
        /*001c*/ 	.word	index@(_Z9matmulGPUPfS_S_iii)
        /*0020*/ 	.word	0x00000020


	//----- nvinfo : EIATTR_FRAME_SIZE
	.align		4
.L_5:
        /*0024*/ 	.byte	0x04, 0x11
        /*0026*/ 	.short	(.L_7 - .L_6)
	.align		4
.L_6:
        /*0028*/ 	.word	index@(_Z9matmulGPUPfS_S_iii)
        /*002c*/ 	.word	0x00000000


	//----- nvinfo : EIATTR_MIN_STACK_SIZE
	.align		4
.L_7:
        /*0030*/ 	.byte	0x04, 0x12
        /*0032*/ 	.short	(.L_9 - .L_8)
	.align		4
.L_8:
        /*0034*/ 	.word	index@(_Z9matmulGPUPfS_S_iii)
        /*0038*/ 	.word	0x00000000


	//----- nvinfo : EIATTR_MIN_STACK_SIZE
	.align		4
.L_9:
        /*003c*/ 	.byte	0x04, 0x12
        /*003e*/ 	.short	(.L_11 - .L_10)
	.align		4
.L_10:
        /*0040*/ 	.word	index@(_Z12addMatrixGPUPfS_S_ii)
        /*0044*/ 	.word	0x00000000
.L_11:


//--------------------- .nv.compat                --------------------------
	.section	.nv.compat,"",@"SHT_CUDA_COMPAT_INFO"
	.align	4
        /*0000*/ 	.byte	0x02, 0x09, 0x00, 0x00, 0x02, 0x02, 0x01, 0x00, 0x02, 0x05, 0x05, 0x00, 0x03, 0x07, 0x01, 0x01
        /*0010*/ 	.byte	0x02, 0x03, 0x00, 0x00, 0x02, 0x06, 0x01, 0x00, 0x04, 0x0b, 0x08, 0x00, 0x09, 0x00, 0x00, 0x00
        /*0020*/ 	.byte	0x00, 0x00, 0x00, 0x00


//--------------------- .nv.info._Z9matmulGPUPfS_S_iii --------------------------
	.section	.nv.info._Z9matmulGPUPfS_S_iii,"",@"SHT_CUDA_INFO"
	.sectionflags	@""
	.align	4


	//----- nvinfo : EIATTR_CUDA_API_VERSION
	.align		4
        /*0000*/ 	.byte	0x04, 0x37
        /*0002*/ 	.short	(.L_13 - .L_12)
.L_12:
        /*0004*/ 	.word	0x00000082


	//----- nvinfo : EIATTR_KPARAM_INFO
	.align		4
.L_13:
        /*0008*/ 	.byte	0x04, 0x17
        /*000a*/ 	.short	(.L_15 - .L_14)
.L_14:
        /*000c*/ 	.word	0x00000000
        /*0010*/ 	.short	0x0005
        /*0012*/ 	.short	0x0020
        /*0014*/ 	.byte	0x00, 0xf0, 0x11, 0x00


	//----- nvinfo : EIATTR_KPARAM_INFO
	.align		4
.L_15:
        /*0018*/ 	.byte	0x04, 0x17
        /*001a*/ 	.short	(.L_17 - .L_16)
.L_16:
        /*001c*/ 	.word	0x00000000
        /*0020*/ 	.short	0x0004
        /*0022*/ 	.short	0x001c
        /*0024*/ 	.byte	0x00, 0xf0, 0x11, 0x00


	//----- nvinfo : EIATTR_KPARAM_INFO
	.align		4
.L_17:
        /*0028*/ 	.byte	0x04, 0x17
        /*002a*/ 	.short	(.L_19 - .L_18)
.L_18:
        /*002c*/ 	.word	0x00000000
        /*0030*/ 	.short	0x0003
        /*0032*/ 	.short	0x0018
        /*0034*/ 	.byte	0x00, 0xf0, 0x11, 0x00


	//----- nvinfo : EIATTR_KPARAM_INFO
	.align		4
.L_19:
        /*0038*/ 	.byte	0x04, 0x17
        /*003a*/ 	.short	(.L_21 - .L_20)
.L_20:
        /*003c*/ 	.word	0x00000000
        /*0040*/ 	.short	0x0002
        /*0042*/ 	.short	0x0010
        /*0044*/ 	.byte	0x00, 0xf5, 0x21, 0x00


	//----- nvinfo : EIATTR_KPARAM_INFO
	.align		4
.L_21:
        /*0048*/ 	.byte	0x04, 0x17
        /*004a*/ 	.short	(.L_23 - .L_22)
.L_22:
        /*004c*/ 	.word	0x00000000
        /*0050*/ 	.short	0x0001
        /*0052*/ 	.short	0x0008
        /*0054*/ 	.byte	0x00, 0xf5, 0x21, 0x00


	//----- nvinfo : EIATTR_KPARAM_INFO
	.align		4
.L_23:
        /*0058*/ 	.byte	0x04, 0x17
        /*005a*/ 	.short	(.L_25 - .L_24)
.L_24:
        /*005c*/ 	.word	0x00000000
        /*0060*/ 	.short	0x0000
        /*0062*/ 	.short	0x0000
        /*0064*/ 	.byte	0x00, 0xf5, 0x21, 0x00


	//----- nvinfo : EIATTR_SPARSE_MMA_MASK
	.align		4
.L_25:
        /*0068*/ 	.byte	0x03, 0x50
        /*006a*/ 	.short	0x0000


	//----- nvinfo : EIATTR_MAXREG_COUNT
	.align		4
        /*006c*/ 	.byte	0x03, 0x1b
        /*006e*/ 	.short	0x00ff


	//----- nvinfo : EIATTR_MERCURY_ISA_VERSION
	.align		4
        /*0070*/ 	.byte	0x03, 0x5f
        /*0072*/ 	.short	0x0101


	//----- nvinfo : EIATTR_VRC_CTA_INIT_COUNT
	.align		4
        /*0074*/ 	.byte	0x02, 0x4a
	.zero		1
	.zero		1


	//----- nvinfo : EIATTR_EXIT_INSTR_OFFSETS
	.align		4
        /*0078*/ 	.byte	0x04, 0x1c
        /*007a*/ 	.short	(.L_27 - .L_26)


	//   ....[0]....
.L_26:
        /*007c*/ 	.word	0x000001a0


	//   ....[1]....
        /*0080*/ 	.word	0x000009a0


	//----- nvinfo : EIATTR_CBANK_PARAM_SIZE
	.align		4
.L_27:
        /*0084*/ 	.byte	0x03, 0x19
        /*0086*/ 	.short	0x0024


	//----- nvinfo : EIATTR_PARAM_CBANK
	.align		4
        /*0088*/ 	.byte	0x04, 0x0a
        /*008a*/ 	.short	(.L_29 - .L_28)
	.align		4
.L_28:
        /*008c*/ 	.word	index@(.nv.constant0._Z9matmulGPUPfS_S_iii)
        /*0090*/ 	.short	0x0380
        /*0092*/ 	.short	0x0024


	//----- nvinfo : EIATTR_SW_WAR
	.align		4
.L_29:
        /*0094*/ 	.byte	0x04, 0x36
        /*0096*/ 	.short	(.L_31 - .L_30)
.L_30:
        /*0098*/ 	.word	0x00000008
.L_31:


//--------------------- .nv.info._Z12addMatrixGPUPfS_S_ii --------------------------
	.section	.nv.info._Z12addMatrixGPUPfS_S_ii,"",@"SHT_CUDA_INFO"
	.sectionflags	@""
	.align	4


	//----- nvinfo : EIATTR_CUDA_API_VERSION
	.align		4
        /*0000*/ 	.byte	0x04, 0x37
        /*0002*/ 	.short	(.L_33 - .L_32)
.L_32:
        /*0004*/ 	.word	0x00000082


	//----- nvinfo : EIATTR_KPARAM_INFO
	.align		4
.L_33:
        /*0008*/ 	.byte	0x04, 0x17
        /*000a*/ 	.short	(.L_35 - .L_34)
.L_34:
        /*000c*/ 	.word	0x00000000
        /*0010*/ 	.short	0x0004
        /*0012*/ 	.short	0x001c
        /*0014*/ 	.byte	0x00, 0xf0, 0x11, 0x00


	//----- nvinfo : EIATTR_KPARAM_INFO
	.align		4
.L_35:
        /*0018*/ 	.byte	0x04, 0x17
        /*001a*/ 	.short	(.L_37 - .L_36)
.L_36:
        /*001c*/ 	.word	0x00000000
        /*0020*/ 	.short	0x0003
        /*0022*/ 	.short	0x0018
        /*0024*/ 	.byte	0x00, 0xf0, 0x11, 0x00


	//----- nvinfo : EIATTR_KPARAM_INFO
	.align		4
.L_37:
        /*0028*/ 	.byte	0x04, 0x17
        /*002a*/ 	.short	(.L_39 - .L_38)
.L_38:
        /*002c*/ 	.word	0x00000000
        /*0030*/ 	.short	0x0002
        /*0032*/ 	.short	0x0010
        /*0034*/ 	.byte	0x00, 0xf5, 0x21, 0x00


	//----- nvinfo : EIATTR_KPARAM_INFO
	.align		4
.L_39:
        /*0038*/ 	.byte	0x04, 0x17
        /*003a*/ 	.short	(.L_41 - .L_40)
.L_40:
        /*003c*/ 	.word	0x00000000
        /*0040*/ 	.short	0x0001
        /*0042*/ 	.short	0x0008
        /*0044*/ 	.byte	0x00, 0xf5, 0x21, 0x00


	//----- nvinfo : EIATTR_KPARAM_INFO
	.align		4
.L_41:
        /*0048*/ 	.byte	0x04, 0x17
        /*004a*/ 	.short	(.L_43 - .L_42)
.L_42:
        /*004c*/ 	.word	0x00000000
        /*0050*/ 	.short	0x0000
        /*0052*/ 	.short	0x0000
        /*0054*/ 	.byte	0x00, 0xf5, 0x21, 0x00


	//----- nvinfo : EIATTR_SPARSE_MMA_MASK
	.align		4
.L_43:
        /*0058*/ 	.byte	0x03, 0x50
        /*005a*/ 	.short	0x0000


	//----- nvinfo : EIATTR_MAXREG_COUNT
	.align		4
        /*005c*/ 	.byte	0x03, 0x1b
        /*005e*/ 	.short	0x00ff


	//----- nvinfo : EIATTR_MERCURY_ISA_VERSION
	.align		4
        /*0060*/ 	.byte	0x03, 0x5f
        /*0062*/ 	.short	0x0101


	//----- nvinfo : EIATTR_VRC_CTA_INIT_COUNT
	.align		4
        /*0064*/ 	.byte	0x02, 0x4a
	.zero		1
	.zero		1


	//----- nvinfo : EIATTR_EXIT_INSTR_OFFSETS
	.align		4
        /*0068*/ 	.byte	0x04, 0x1c
        /*006a*/ 	.short	(.L_45 - .L_44)


	//   ....[0]....
.L_44:
        /*006c*/ 	.word	0x00000080


	//   ....[1]....
        /*0070*/ 	.word	0x00000140


	//----- nvinfo : EIATTR_CBANK_PARAM_SIZE
	.align		4
.L_45:
        /*0074*/ 	.byte	0x03, 0x19
        /*0076*/ 	.short	0x0020


	//----- nvinfo : EIATTR_PARAM_CBANK
	.align		4
        /*0078*/ 	.byte	0x04, 0x0a
        /*007a*/ 	.short	(.L_47 - .L_46)
	.align		4
.L_46:
        /*007c*/ 	.word	index@(.nv.constant0._Z12addMatrixGPUPfS_S_ii)
        /*0080*/ 	.short	0x0380
        /*0082*/ 	.short	0x0020


	//----- nvinfo : EIATTR_SW_WAR
	.align		4
.L_47:
        /*0084*/ 	.byte	0x04, 0x36
        /*0086*/ 	.short	(.L_49 - .L_48)
.L_48:
        /*0088*/ 	.word	0x00000008
.L_49:


//--------------------- .nv.callgraph             --------------------------
	.section	.nv.callgraph,"",@"SHT_CUDA_CALLGRAPH"
	.align	4
	.sectionentsize	8
	.align		4
        /*0000*/ 	.word	0x00000000
	.align		4
        /*0004*/ 	.word	0xffffffff
	.align		4
        /*0008*/ 	.word	0x00000000
	.align		4
        /*000c*/ 	.word	0xfffffffe
	.align		4
        /*0010*/ 	.word	0x00000000
	.align		4
        /*0014*/ 	.word	0xfffffffd
	.align		4
        /*0018*/ 	.word	0x00000000
	.align		4
        /*001c*/ 	.word	0xfffffffc


//--------------------- .text._Z9matmulGPUPfS_S_iii --------------------------
	.section	.text._Z9matmulGPUPfS_S_iii,"ax",@progbits
	.align	128
        .global         _Z9matmulGPUPfS_S_iii
        .type           _Z9matmulGPUPfS_S_iii,@function
        .size           _Z9matmulGPUPfS_S_iii,(.L_x_6 - _Z9matmulGPUPfS_S_iii)
        .other          _Z9matmulGPUPfS_S_iii,@"STO_CUDA_ENTRY STV_DEFAULT"
_Z9matmulGPUPfS_S_iii:
.text._Z9matmulGPUPfS_S_iii:
[----:B------:R-:W-:Y:S08]  /*0000*/  LDC R1, c[0x0][0x37c] ;  /* 0x0000df00ff017b82 */ /* 0x000ff00000000800 */
[----:B------:R-:W0:Y:S01]  /*0010*/  LDC R15, c[0x0][0x3a0] ;  /* 0x0000e800ff0f7b82 */ /* 0x000e220000000800 */
[----:B------:R-:W1:Y:S07]  /*0020*/  S2R R5, SR_TID.X ;  /* 0x0000000000057919 */ /* 0x000e6e0000002100 */
[----:B------:R-:W1:Y:S08]  /*0030*/  S2UR UR4, SR_CTAID.X ;  /* 0x00000000000479c3 */ /* 0x000e700000002500 */
[----:B------:R-:W1:Y:S01]  /*0040*/  LDC R16, c[0x0][0x360] ;  /* 0x0000d800ff107b82 */ /* 0x000e620000000800 */
[----:B0-----:R-:W-:-:S04]  /*0050*/  IABS R7, R15 ;  /* 0x0000000f00077213 */ /* 0x001fc80000000000 */
[----:B------:R-:W0:Y:S01]  /*0060*/  I2F.RP R0, R7 ;  /* 0x0000000700007306 */ /* 0x000e220000209400 */
[----:B-1----:R-:W-:Y:S01]  /*0070*/  IMAD R16, R16, UR4, R5 ;  /* 0x0000000410107c24 */ /* 0x002fe2000f8e0205 */
[----:B------:R-:W1:Y:S06]  /*0080*/  LDCU UR4, c[0x0][0x398] ;  /* 0x00007300ff0477ac */ /* 0x000e6c0008000800 */
[----:B0-----:R-:W0:Y:S02]  /*0090*/  MUFU.RCP R0, R0 ;  /* 0x0000000000007308 */ /* 0x001e240000001000 */
[----:B0-----:R-:W-:-:S02]  /*00a0*/  IADD3 R2, PT, PT, R0, 0xffffffe, RZ ;  /* 0x0ffffffe00027810 */ /* 0x001fc40007ffe0ff */
[----:B------:R-:W-:-:S04]  /*00b0*/  IABS R0, R16 ;  /* 0x0000001000007213 */ /* 0x000fc80000000000 */
[----:B------:R0:W2:Y:S02]  /*00c0*/  F2I.FTZ.U32.TRUNC.NTZ R3, R2 ;  /* 0x0000000200037305 */ /* 0x0000a4000021f000 */
[----:B0-----:R-:W-:Y:S01]  /*00d0*/  HFMA2 R2, -RZ, RZ, 0, 0 ;  /* 0x00000000ff027431 */ /* 0x001fe200000001ff */
[----:B--2---:R-:W-:-:S05]  /*00e0*/  IADD3 R4, PT, PT, RZ, -R3, RZ ;  /* 0x80000003ff047210 */ /* 0x004fca0007ffe0ff */
[----:B------:R-:W-:-:S04]  /*00f0*/  IMAD R5, R4, R7, RZ ;  /* 0x0000000704057224 */ /* 0x000fc800078e02ff */
[----:B------:R-:W-:-:S06]  /*0100*/  IMAD.HI.U32 R3, R3, R5, R2 ;  /* 0x0000000503037227 */ /* 0x000fcc00078e0002 */
[----:B------:R-:W-:-:S04]  /*0110*/  IMAD.HI.U32 R14, R3, R0, RZ ;  /* 0x00000000030e7227 */ /* 0x000fc800078e00ff */
[----:B-1----:R-:W-:Y:S01]  /*0120*/  IMAD R3, R15, UR4, RZ ;  /* 0x000000040f037c24 */ /* 0x002fe2000f8e02ff */
[----:B------:R-:W-:-:S04]  /*0130*/  IADD3 R2, PT, PT, -R14, RZ, RZ ;  /* 0x000000ff0e027210 */ /* 0x000fc80007ffe1ff */
[C---:B------:R-:W-:Y:S01]  /*0140*/  ISETP.GE.AND P0, PT, R16.reuse, R3, PT ;  /* 0x000000031000720c */ /* 0x040fe20003f06270 */
[----:B------:R-:W-:Y:S01]  /*0150*/  IMAD R0, R7, R2, R0 ;  /* 0x0000000207007224 */ /* 0x000fe200078e0200 */
[----:B------:R-:W-:-:S04]  /*0160*/  LOP3.LUT R2, R16, R15, RZ, 0x3c, !PT ;  /* 0x0000000f10027212 */ /* 0x000fc800078e3cff */
[----:B------:R-:W-:-:S13]  /*0170*/  ISETP.GT.U32.AND P2, PT, R7, R0, PT ;  /* 0x000000000700720c */ /* 0x000fda0003f44070 */
[----:B------:R-:W-:-:S04]  /*0180*/  @!P2 IADD3 R0, PT, PT, R0, -R7, RZ ;  /* 0x800000070000a210 */ /* 0x000fc80007ffe0ff */
[----:B------:R-:W-:Y:S01]  /*0190*/  ISETP.GE.U32.AND P1, PT, R0, R7, PT ;  /* 0x000000070000720c */ /* 0x000fe20003f26070 */
[----:B------:R-:W-:-:S12]  /*01a0*/  @P0 EXIT ;  /* 0x000000000000094d */ /* 0x000fd80003800000 */
[----:B------:R-:W0:Y:S01]  /*01b0*/  LDC R0, c[0x0][0x39c] ;  /* 0x0000e700ff007b82 */ /* 0x000e220000000800 */
[----:B------:R-:W-:Y:S01]  /*01c0*/  ISETP.GE.AND P0, PT, R2, RZ, PT ;  /* 0x000000ff0200720c */ /* 0x000fe20003f06270 */
[----:B------:R-:W1:Y:S01]  /*01d0*/  LDCU.64 UR6, c[0x0][0x358] ;  /* 0x00006b00ff0677ac */ /* 0x000e620008000a00 */
[----:B------:R-:W-:Y:S02]  /*01e0*/  @!P2 IADD3 R14, PT, PT, R14, 0x1, RZ ;  /* 0x000000010e0ea810 */ /* 0x000fe40007ffe0ff */
[----:B------:R-:W-:Y:S02]  /*01f0*/  ISETP.NE.AND P2, PT, R15, RZ, PT ;  /* 0x000000ff0f00720c */ /* 0x000fe40003f45270 */
[----:B------:R-:W-:Y:S02]  /*0200*/  @P1 IADD3 R14, PT, PT, R14, 0x1, RZ ;  /* 0x000000010e0e1810 */ /* 0x000fe40007ffe0ff */
[----:B------:R-:W-:-:S05]  /*0210*/  MOV R26, RZ ;  /* 0x000000ff001a7202 */ /* 0x000fca0000000f00 */
[----:B------:R-:W-:-:S04]  /*0220*/  @!P0 IADD3 R14, PT, PT, -R14, RZ, RZ ;  /* 0x000000ff0e0e8210 */ /* 0x000fc80007ffe1ff */
[----:B------:R-:W-:-:S04]  /*0230*/  @!P2 LOP3.LUT R14, RZ, R15, RZ, 0x33, !PT ;  /* 0x0000000fff0ea212 */ /* 0x000fc800078e33ff */
[----:B------:R-:W-:Y:S02]  /*0240*/  IADD3 R2, PT, PT, -R14, RZ, RZ ;  /* 0x000000ff0e027210 */ /* 0x000fe40007ffe1ff */
[----:B0-----:R-:W-:-:S03]  /*0250*/  ISETP.GE.AND P0, PT, R0, 0x1, PT ;  /* 0x000000010000780c */ /* 0x001fc60003f06270 */
[----:B------:R-:W-:-:S10]  /*0260*/  IMAD R16, R15, R2, R16 ;  /* 0x000000020f107224 */ /* 0x000fd400078e0210 */
[----:B-1----:R-:W-:Y:S05]  /*0270*/  @!P0 BRA `(.L_x_0) ;  /* 0x0000000400b88947 */ /* 0x002fea0003800000 */
[C---:B------:R-:W-:Y:S01]  /*0280*/  ISETP.GE.U32.AND P0, PT, R0.reuse, 0x8, PT ;  /* 0x000000080000780c */ /* 0x040fe20003f06070 */
[----:B------:R-:W-:Y:S01]  /*0290*/  HFMA2 R19, -RZ, RZ, 0, 0 ;  /* 0x00000000ff137431 */ /* 0x000fe200000001ff */
[----:B------:R-:W-:Y:S01]  /*02a0*/  LOP3.LUT R25, R0, 0x7, RZ, 0xc0, !PT ;  /* 0x0000000700197812 */ /* 0x000fe200078ec0ff */
[----:B------:R-:W-:Y:S01]  /*02b0*/  IMAD R18, R14, R0, RZ ;  /* 0x000000000e127224 */ /* 0x000fe200078e02ff */
[----:B------:R-:W-:Y:S02]  /*02c0*/  MOV R26, RZ ;  /* 0x000000ff001a7202 */ /* 0x000fe40000000f00 */
[----:B------:R-:W-:-:S07]  /*02d0*/  ISETP.NE.AND P1, PT, R25, RZ, PT ;  /* 0x000000ff1900720c */ /* 0x000fce0003f25270 */
[----:B------:R-:W-:Y:S06]  /*02e0*/  @!P0 BRA `(.L_x_1) ;  /* 0x0000000000c48947 */ /* 0x000fec0003800000 */
[----:B------:R-:W0:Y:S01]  /*02f0*/  LDCU.64 UR4, c[0x0][0x380] ;  /* 0x00007000ff0477ac */ /* 0x000e220008000a00 */
[----:B------:R-:W-:Y:S02]  /*0300*/  LOP3.LUT R19, R0, 0x7ffffff8, RZ, 0xc0, !PT ;  /* 0x7ffffff800137812 */ /* 0x000fe400078ec0ff */
[----:B------:R-:W-:Y:S02]  /*0310*/  MOV R26, RZ ;  /* 0x000000ff001a7202 */ /* 0x000fe40000000f00 */
[----:B------:R-:W-:Y:S02]  /*0320*/  MOV R17, R18 ;  /* 0x0000001200117202 */ /* 0x000fe40000000f00 */
[----:B------:R-:W-:Y:S02]  /*0330*/  MOV R22, R16 ;  /* 0x0000001000167202 */ /* 0x000fe40000000f00 */
[----:B------:R-:W-:Y:S01]  /*0340*/  IADD3 R20, PT, PT, -R19, RZ, RZ ;  /* 0x000000ff13147210 */ /* 0x000fe20007ffe1ff */
[----:B0-----:R-:W-:-:S04]  /*0350*/  UIADD3 UR4, UP0, UPT, UR4, 0x10, URZ ;  /* 0x0000001004047890 */ /* 0x001fc8000ff1e0ff */
[----:B------:R-:W-:-:S12]  /*0360*/  UIADD3.X UR5, UPT, UPT, URZ, UR5, URZ, UP0, !UPT ;  /* 0x00000005ff057290 */ /* 0x000fd800087fe4ff */
.L_x_2:
[----:B------:R-:W0:Y:S01]  /*0370*/  LDC.64 R12, c[0x0][0x388] ;  /* 0x0000e200ff0c7b82 */ /* 0x000e220000000a00 */
[----:B------:R-:W-:Y:S02]  /*0380*/  MOV R2, UR4 ;  /* 0x0000000400027c02 */ /* 0x000fe40008000f00 */
[----:B------:R-:W-:-:S03]  /*0390*/  MOV R3, UR5 ;  /* 0x0000000500037c02 */ /* 0x000fc60008000f00 */
[----:B------:R-:W-:-:S05]  /*03a0*/  IMAD.WIDE R2, R17, 0x4, R2 ;  /* 0x0000000411027825 */ /* 0x000fca00078e0202 */
[----:B------:R-:W2:Y:S04]  /*03b0*/  LDG.E R21, desc[UR6][R2.64+-0x10] ;  /* 0xfffff00602157981 */ /* 0x000ea8000c1e1900 */
[----:B------:R-:W3:Y:S04]  /*03c0*/  LDG.E R23, desc[UR6][R2.64+-0xc] ;  /* 0xfffff40602177981 */ /* 0x000ee8000c1e1900 */
[----:B------:R-:W4:Y:S01]  /*03d0*/  LDG.E R29, desc[UR6][R2.64+-0x8] ;  /* 0xfffff806021d7981 */ /* 0x000f22000c1e1900 */
[----:B0-----:R-:W-:-:S05]  /*03e0*/  IMAD.WIDE R12, R22, 0x4, R12 ;  /* 0x00000004160c7825 */ /* 0x001fca00078e020c */
[----:B------:R0:W2:Y:S01]  /*03f0*/  LDG.E R24, desc[UR6][R12.64] ;  /* 0x000000060c187981 */ /* 0x0000a2000c1e1900 */
[----:B------:R-:W-:-:S04]  /*0400*/  IMAD.WIDE R10, R15, 0x4, R12 ;  /* 0x000000040f0a7825 */ /* 0x000fc800078e020c */
[C---:B------:R-:W-:Y:S02]  /*0410*/  IMAD.WIDE R4, R15.reuse, 0x4, R10 ;  /* 0x000000040f047825 */ /* 0x040fe400078e020a */
[----:B------:R-:W3:Y:S02]  /*0420*/  LDG.E R10, desc[UR6][R10.64] ;  /* 0x000000060a0a7981 */ /* 0x000ee4000c1e1900 */
[C---:B------:R-:W-:Y:S02]  /*0430*/  IMAD.WIDE R6, R15.reuse, 0x4, R4 ;  /* 0x000000040f067825 */ /* 0x040fe400078e0204 */
[----:B------:R1:W4:Y:S02]  /*0440*/  LDG.E R28, desc[UR6][R4.64] ;  /* 0x00000006041c7981 */ /* 0x000324000c1e1900 */
[C---:B------:R-:W-:Y:S02]  /*0450*/  IMAD.WIDE R8, R15.reuse, 0x4, R6 ;  /* 0x000000040f087825 */ /* 0x040fe400078e0206 */
[----:B------:R-:W5:Y:S02]  /*0460*/  LDG.E R6, desc[UR6][R6.64] ;  /* 0x0000000606067981 */ /* 0x000f64000c1e1900 */
[----:B0-----:R-:W-:-:S05]  /*0470*/  IMAD.WIDE R12, R15, 0x4, R8 ;  /* 0x000000040f0c7825 */ /* 0x001fca00078e0208 */
[----:B------:R-:W5:Y:S04]  /*0480*/  LDG.E R11, desc[UR6][R12.64] ;  /* 0x000000060c0b7981 */ /* 0x000f68000c1e1900 */
[----:B------:R-:W5:Y:S04]  /*0490*/  LDG.E R7, desc[UR6][R8.64] ;  /* 0x0000000608077981 */ /* 0x000f68000c1e1900 */
[----:B------:R-:W5:Y:S04]  /*04a0*/  LDG.E R9, desc[UR6][R2.64+-0x4] ;  /* 0xfffffc0602097981 */ /* 0x000f68000c1e1900 */
[----:B------:R-:W5:Y:S01]  /*04b0*/  LDG.E R8, desc[UR6][R2.64+0x8] ;  /* 0x0000080602087981 */ /* 0x000f62000c1e1900 */
[----:B--2---:R-:W-:Y:S01]  /*04c0*/  FFMA R24, R21, R24, R26 ;  /* 0x0000001815187223 */ /* 0x004fe2000000001a */
[----:B------:R-:W-:-:S02]  /*04d0*/  IMAD.WIDE R26, R15, 0x4, R12 ;  /* 0x000000040f1a7825 */ /* 0x000fc400078e020c */
[----:B------:R-:W2:Y:S04]  /*04e0*/  LDG.E R21, desc[UR6][R2.64] ;  /* 0x0000000602157981 */ /* 0x000ea8000c1e1900 */
[----:B------:R-:W2:Y:S01]  /*04f0*/  LDG.E R12, desc[UR6][R2.64+0x4] ;  /* 0x00000406020c7981 */ /* 0x000ea2000c1e1900 */
[----:B-1----:R-:W-:-:S03]  /*0500*/  IMAD.WIDE R4, R15, 0x4, R26 ;  /* 0x000000040f047825 */ /* 0x002fc600078e021a */
[----:B------:R-:W2:Y:S04]  /*0510*/  LDG.E R13, desc[UR6][R2.64+0xc] ;  /* 0x00000c06020d7981 */ /* 0x000ea8000c1e1900 */
[----:B------:R-:W2:Y:S04]  /*0520*/  LDG.E R4, desc[UR6][R4.64] ;  /* 0x0000000604047981 */ /* 0x000ea8000c1e1900 */
[----:B------:R-:W2:Y:S01]  /*0530*/  LDG.E R3, desc[UR6][R26.64] ;  /* 0x000000061a037981 */ /* 0x000ea2000c1e1900 */
[----:B---3--:R-:W-:Y:S01]  /*0540*/  FFMA R10, R23, R10, R24 ;  /* 0x0000000a170a7223 */ /* 0x008fe20000000018 */
[----:B------:R-:W-:-:S03]  /*0550*/  IADD3 R20, PT, PT, R20, 0x8, RZ ;  /* 0x0000000814147810 */ /* 0x000fc60007ffe0ff */
[----:B----4-:R-:W-:Y:S01]  /*0560*/  FFMA R10, R29, R28, R10 ;  /* 0x0000001c1d0a7223 */ /* 0x010fe2000000000a */
[----:B------:R-:W-:Y:S02]  /*0570*/  ISETP.NE.AND P0, PT, R20, RZ, PT ;  /* 0x000000ff1400720c */ /* 0x000fe40003f05270 */
[----:B------:R-:W-:Y:S01]  /*0580*/  LEA R22, R15, R22, 0x3 ;  /* 0x000000160f167211 */ /* 0x000fe200078e18ff */
[----:B-----5:R-:W-:Y:S01]  /*0590*/  FFMA R6, R9, R6, R10 ;  /* 0x0000000609067223 */ /* 0x020fe2000000000a */
[----:B------:R-:W-:-:S03]  /*05a0*/  IADD3 R17, PT, PT, R17, 0x8, RZ ;  /* 0x0000000811117810 */ /* 0x000fc60007ffe0ff */
[----:B--2---:R-:W-:-:S04]  /*05b0*/  FFMA R7, R21, R7, R6 ;  /* 0x0000000715077223 */ /* 0x004fc80000000006 */
[----:B------:R-:W-:-:S04]  /*05c0*/  FFMA R7, R12, R11, R7 ;  /* 0x0000000b0c077223 */ /* 0x000fc80000000007 */
[----:B------:R-:W-:-:S04]  /*05d0*/  FFMA R8, R8, R3, R7 ;  /* 0x0000000308087223 */ /* 0x000fc80000000007 */
[----:B------:R-:W-:Y:S01]  /*05e0*/  FFMA R26, R13, R4, R8 ;  /* 0x000000040d1a7223 */ /* 0x000fe20000000008 */
[----:B------:R-:W-:Y:S06]  /*05f0*/  @P0 BRA `(.L_x_2) ;  /* 0xfffffffc005c0947 */ /* 0x000fec000383ffff */
.L_x_1:
[----:B------:R-:W-:Y:S05]  /*0600*/  @!P1 BRA `(.L_x_0) ;  /* 0x0000000000d49947 */ /* 0x000fea0003800000 */
[----:B------:R-:W-:Y:S02]  /*0610*/  ISETP.GE.U32.AND P0, PT, R25, 0x4, PT ;  /* 0x000000041900780c */ /* 0x000fe40003f06070 */
[----:B------:R-:W-:-:S04]  /*0620*/  LOP3.LUT R12, R0, 0x3, RZ, 0xc0, !PT ;  /* 0x00000003000c7812 */ /* 0x000fc800078ec0ff */
[----:B------:R-:W-:-:S07]  /*0630*/  ISETP.NE.AND P1, PT, R12, RZ, PT ;  /* 0x000000ff0c00720c */ /* 0x000fce0003f25270 */
[----:B------:R-:W-:Y:S06]  /*0640*/  @!P0 BRA `(.L_x_3) ;  /* 0x0000000000588947 */ /* 0x000fec0003800000 */
[----:B------:R-:W0:Y:S01]  /*0650*/  LDC.64 R8, c[0x0][0x388] ;  /* 0x0000e200ff087b82 */ /* 0x000e220000000a00 */
[----:B------:R-:W-:Y:S01]  /*0660*/  IMAD R7, R19, R15, R16 ;  /* 0x0000000f13077224 */ /* 0x000fe200078e0210 */
[----:B------:R-:W-:-:S06]  /*0670*/  IADD3 R5, PT, PT, R18, R19, RZ ;  /* 0x0000001312057210 */ /* 0x000fcc0007ffe0ff */
[----:B------:R-:W1:Y:S01]  /*0680*/  LDC.64 R2, c[0x0][0x380] ;  /* 0x0000e000ff027b82 */ /* 0x000e620000000a00 */
[----:B0-----:R-:W-:-:S04]  /*0690*/  IMAD.WIDE R8, R7, 0x4, R8 ;  /* 0x0000000407087825 */ /* 0x001fc800078e0208 */
[----:B------:R-:W-:Y:S02]  /*06a0*/  IMAD.WIDE R10, R15, 0x4, R8 ;  /* 0x000000040f0a7825 */ /* 0x000fe400078e0208 */
[----:B------:R-:W2:Y:S02]  /*06b0*/  LDG.E R8, desc[UR6][R8.64] ;  /* 0x0000000608087981 */ /* 0x000ea4000c1e1900 */
[----:B-1----:R-:W-:-:S04]  /*06c0*/  IMAD.WIDE R2, R5, 0x4, R2 ;  /* 0x0000000405027825 */ /* 0x002fc800078e0202 */
[C---:B------:R-:W-:Y:S01]  /*06d0*/  IMAD.WIDE R4, R15.reuse, 0x4, R10 ;  /* 0x000000040f047825 */ /* 0x040fe200078e020a */
[----:B------:R-:W2:Y:S04]  /*06e0*/  LDG.E R13, desc[UR6][R2.64] ;  /* 0x00000006020d7981 */ /* 0x000ea8000c1e1900 */
[----:B------:R-:W3:Y:S01]  /*06f0*/  LDG.E R10, desc[UR6][R10.64] ;  /* 0x000000060a0a7981 */ /* 0x000ee2000c1e1900 */
[----:B------:R-:W-:-:S03]  /*0700*/  IMAD.WIDE R6, R15, 0x4, R4 ;  /* 0x000000040f067825 */ /* 0x000fc600078e0204 */
[----:B------:R-:W3:Y:S04]  /*0710*/  LDG.E R20, desc[UR6][R2.64+0x4] ;  /* 0x0000040602147981 */ /* 0x000ee8000c1e1900 */
[----:B------:R-:W4:Y:S04]  /*0720*/  LDG.E R17, desc[UR6][R4.64] ;  /* 0x0000000604117981 */ /* 0x000f28000c1e1900 */
[----:B------:R-:W4:Y:S04]  /*0730*/  LDG.E R22, desc[UR6][R2.64+0x8] ;  /* 0x0000080602167981 */ /* 0x000f28000c1e1900 */
[----:B------:R-:W5:Y:S04]  /*0740*/  LDG.E R24, desc[UR6][R2.64+0xc] ;  /* 0x00000c0602187981 */ /* 0x000f68000c1e1900 */
[----:B------:R-:W5:Y:S01]  /*0750*/  LDG.E R6, desc[UR6][R6.64] ;  /* 0x0000000606067981 */ /* 0x000f62000c1e1900 */
[----:B------:R-:W-:Y:S01]  /*0760*/  IADD3 R19, PT, PT, R19, 0x4, RZ ;  /* 0x0000000413137810 */ /* 0x000fe20007ffe0ff */
[----:B--2---:R-:W-:-:S04]  /*0770*/  FFMA R13, R13, R8, R26 ;  /* 0x000000080d0d7223 */ /* 0x004fc8000000001a */
[----:B---3--:R-:W-:-:S04]  /*0780*/  FFMA R13, R20, R10, R13 ;  /* 0x0000000a140d7223 */ /* 0x008fc8000000000d */
[----:B----4-:R-:W-:-:S04]  /*0790*/  FFMA R13, R22, R17, R13 ;  /* 0x00000011160d7223 */ /* 0x010fc8000000000d */
[----:B-----5:R-:W-:-:S07]  /*07a0*/  FFMA R26, R24, R6, R13 ;  /* 0x00000006181a7223 */ /* 0x020fce000000000d */
.L_x_3:
[----:B------:R-:W-:Y:S05]  /*07b0*/  @!P1 BRA `(.L_x_0) ;  /* 0x0000000000689947 */ /* 0x000fea0003800000 */
[----:B------:R-:W0:Y:S01]  /*07c0*/  LDC.64 R8, c[0x0][0x388] ;  /* 0x0000e200ff087b82 */ /* 0x000e220000000a00 */
[----:B------:R-:W-:Y:S02]  /*07d0*/  ISETP.NE.AND P0, PT, R12, 0x1, PT ;  /* 0x000000010c00780c */ /* 0x000fe40003f05270 */
[----:B------:R-:W-:-:S04]  /*07e0*/  LOP3.LUT R0, R0, 0x1, RZ, 0xc0, !PT ;  /* 0x0000000100007812 */ /* 0x000fc800078ec0ff */
[----:B------:R-:W-:Y:S01]  /*07f0*/  ISETP.NE.U32.AND P1, PT, R0, 0x1, PT ;  /* 0x000000010000780c */ /* 0x000fe20003f25070 */
[----:B------:R-:W1:Y:S06]  /*0800*/  LDC.64 R6, c[0x0][0x380] ;  /* 0x0000e000ff067b82 */ /* 0x000e6c0000000a00 */
[C---:B------:R-:W-:Y:S01]  /*0810*/  @P0 IMAD R13, R19.reuse, R15, R16 ;  /* 0x0000000f130d0224 */ /* 0x040fe200078e0210 */
[----:B------:R-:W-:Y:S01]  /*0820*/  @P0 IADD3 R11, PT, PT, R18, R19, RZ ;  /* 0x00000013120b0210 */ /* 0x000fe20007ffe0ff */
[----:B------:R-:W2:Y:S01]  /*0830*/  LDC.64 R4, c[0x0][0x380] ;  /* 0x0000e000ff047b82 */ /* 0x000ea20000000a00 */
[----:B------:R-:W-:-:S07]  /*0840*/  @P0 IADD3 R19, PT, PT, R19, 0x2, RZ ;  /* 0x0000000213130810 */ /* 0x000fce0007ffe0ff */
[----:B------:R-:W3:Y:S01]  /*0850*/  LDC.64 R2, c[0x0][0x388] ;  /* 0x0000e200ff027b82 */ /* 0x000ee20000000a00 */
[----:B0-----:R-:W-:Y:S01]  /*0860*/  @P0 IMAD.WIDE R8, R13, 0x4, R8 ;  /* 0x000000040d080825 */ /* 0x001fe200078e0208 */
[----:B------:R-:W-:-:S03]  /*0870*/  @!P1 IADD3 R13, PT, PT, R18, R19, RZ ;  /* 0x00000013120d9210 */ /* 0x000fc60007ffe0ff */
[----:B------:R-:W-:Y:S01]  /*0880*/  @!P1 IMAD R19, R19, R15, R16 ;  /* 0x0000000f13139224 */ /* 0x000fe200078e0210 */
[----:B------:R-:W4:Y:S01]  /*0890*/  @P0 LDG.E R0, desc[UR6][R8.64] ;  /* 0x0000000608000981 */ /* 0x000f22000c1e1900 */
[----:B-1----:R-:W-:-:S04]  /*08a0*/  @P0 IMAD.WIDE R6, R11, 0x4, R6 ;  /* 0x000000040b060825 */ /* 0x002fc800078e0206 */
[----:B------:R-:W-:Y:S01]  /*08b0*/  @P0 IMAD.WIDE R10, R15, 0x4, R8 ;  /* 0x000000040f0a0825 */ /* 0x000fe200078e0208 */
[----:B------:R-:W4:Y:S03]  /*08c0*/  @P0 LDG.E R17, desc[UR6][R6.64] ;  /* 0x0000000606110981 */ /* 0x000f26000c1e1900 */
[----:B--2---:R-:W-:Y:S01]  /*08d0*/  @!P1 IMAD.WIDE R4, R13, 0x4, R4 ;  /* 0x000000040d049825 */ /* 0x004fe200078e0204 */
[----:B------:R-:W2:Y:S04]  /*08e0*/  @P0 LDG.E R21, desc[UR6][R6.64+0x4] ;  /* 0x0000040606150981 */ /* 0x000ea8000c1e1900 */
[----:B------:R-:W2:Y:S01]  /*08f0*/  @P0 LDG.E R10, desc[UR6][R10.64] ;  /* 0x000000060a0a0981 */ /* 0x000ea2000c1e1900 */
[----:B---3--:R-:W-:-:S03]  /*0900*/  @!P1 IMAD.WIDE R2, R19, 0x4, R2 ;  /* 0x0000000413029825 */ /* 0x008fc600078e0202 */
[----:B------:R-:W3:Y:S04]  /*0910*/  @!P1 LDG.E R5, desc[UR6][R4.64] ;  /* 0x0000000604059981 */ /* 0x000ee8000c1e1900 */
[----:B------:R-:W3:Y:S01]  /*0920*/  @!P1 LDG.E R2, desc[UR6][R2.64] ;  /* 0x0000000602029981 */ /* 0x000ee2000c1e1900 */
[----:B----4-:R-:W-:-:S04]  /*0930*/  @P0 FFMA R0, R17, R0, R26 ;  /* 0x0000000011000223 */ /* 0x010fc8000000001a */
[----:B--2---:R-:W-:-:S04]  /*0940*/  @P0 FFMA R26, R21, R10, R0 ;  /* 0x0000000a151a0223 */ /* 0x004fc80000000000 */
[----:B---3--:R-:W-:-:S07]  /*0950*/  @!P1 FFMA R26, R5, R2, R26 ;  /* 0x00000002051a9223 */ /* 0x008fce000000001a */
.L_x_0:
[----:B------:R-:W0:Y:S01]  /*0960*/  LDC.64 R2, c[0x0][0x390] ;  /* 0x0000e400ff027b82 */ /* 0x000e220000000a00 */
[----:B------:R-:W-:-:S04]  /*0970*/  IMAD R15, R14, R15, R16 ;  /* 0x0000000f0e0f7224 */ /* 0x000fc800078e0210 */
[----:B0-----:R-:W-:-:S05]  /*0980*/  IMAD.WIDE R2, R15, 0x4, R2 ;  /* 0x000000040f027825 */ /* 0x001fca00078e0202 */
[----:B------:R-:W-:Y:S01]  /*0990*/  STG.E desc[UR6][R2.64], R26 ;  /* 0x0000001a02007986 */ /* 0x000fe2000c101906 */
[----:B------:R-:W-:Y:S05]  /*09a0*/  EXIT ;  /* 0x000000000000794d */ /* 0x000fea0003800000 */
.L_x_4:
[----:B------:R-:W-:-:S00]  /*09b0*/  BRA `(.L_x_4) ;  /* 0xfffffffc00fc7947 */ /* 0x000fc0000383ffff */
[----:B------:R-:W-:-:S00]  /*09c0*/  NOP ;  /* 0x0000000000007918 */ /* 0x000fc00000000000 */
        /* <DEDUP_REMOVED lines=11> */
.L_x_6:


//--------------------- .text._Z12addMatrixGPUPfS_S_ii --------------------------
	.section	.text._Z12addMatrixGPUPfS_S_ii,"ax",@progbits
	.align	128
        .global         _Z12addMatrixGPUPfS_S_ii
        .type           _Z12addMatrixGPUPfS_S_ii,@function
        .size           _Z12addMatrixGPUPfS_S_ii,(.L_x_7 - _Z12addMatrixGPUPfS_S_ii)
        .other          _Z12addMatrixGPUPfS_S_ii,@"STO_CUDA_ENTRY STV_DEFAULT"
_Z12addMatrixGPUPfS_S_ii:
.text._Z12addMatrixGPUPfS_S_ii:
[----:B------:R-:W-:Y:S01]  /*0000*/  LDC R1, c[0x0][0x37c] ;  /* 0x0000df00ff017b82 */ /* 0x000fe20000000800 */
[----:B------:R-:W0:Y:S07]  /*0010*/  S2R R0, SR_TID.X ;  /* 0x0000000000007919 */ /* 0x000e2e0000002100 */
[----:B------:R-:W0:Y:S01]  /*0020*/  S2UR UR6, SR_CTAID.X ;  /* 0x00000000000679c3 */ /* 0x000e220000002500 */
[----:B------:R-:W1:Y:S07]  /*0030*/  LDCU.64 UR4, c[0x0][0x398] ;  /* 0x00007300ff0477ac */ /* 0x000e6e0008000a00 */
[----:B------:R-:W0:Y:S01]  /*0040*/  LDC R9, c[0x0][0x360] ;  /* 0x0000d800ff097b82 */ /* 0x000e220000000800 */
[----:B-1----:R-:W-:Y:S01]  /*0050*/  UIMAD UR4, UR5, UR4, URZ ;  /* 0x00000004050472a4 */ /* 0x002fe2000f8e02ff */
[----:B0-----:R-:W-:-:S05]  /*0060*/  IMAD R9, R9, UR6, R0 ;  /* 0x0000000609097c24 */ /* 0x001fca000f8e0200 */
[----:B------:R-:W-:-:S13]  /*0070*/  ISETP.GE.AND P0, PT, R9, UR4, PT ;  /* 0x0000000409007c0c */ /* 0x000fda000bf06270 */
[----:B------:R-:W-:Y:S05]  /*0080*/  @P0 EXIT ;  /* 0x000000000000094d */ /* 0x000fea0003800000 */
[----:B------:R-:W0:Y:S01]  /*0090*/  LDC.64 R2, c[0x0][0x380] ;  /* 0x0000e000ff027b82 */ /* 0x000e220000000a00 */
[----:B------:R-:W1:Y:S07]  /*00a0*/  LDCU.64 UR4, c[0x0][0x358] ;  /* 0x00006b00ff0477ac */ /* 0x000e6e0008000a00 */
[----:B------:R-:W2:Y:S08]  /*00b0*/  LDC.64 R4, c[0x0][0x388] ;  /* 0x0000e200ff047b82 */ /* 0x000eb00000000a00 */
[----:B------:R-:W3:Y:S01]  /*00c0*/  LDC.64 R6, c[0x0][0x390] ;  /* 0x0000e400ff067b82 */ /* 0x000ee20000000a00 */
[----:B0-----:R-:W-:-:S06]  /*00d0*/  IMAD.WIDE R2, R9, 0x4, R2 ;  /* 0x0000000409027825 */ /* 0x001fcc00078e0202 */
[----:B-1----:R-:W4:Y:S01]  /*00e0*/  LDG.E R2, desc[UR4][R2.64] ;  /* 0x0000000402027981 */ /* 0x002f22000c1e1900 */
[----:B--2---:R-:W-:-:S06]  /*00f0*/  IMAD.WIDE R4, R9, 0x4, R4 ;  /* 0x0000000409047825 */ /* 0x004fcc00078e0204 */
[----:B------:R-:W4:Y:S01]  /*0100*/  LDG.E R5, desc[UR4][R4.64] ;  /* 0x0000000404057981 */ /* 0x000f22000c1e1900 */
[----:B---3--:R-:W-:-:S04]  /*0110*/  IMAD.WIDE R6, R9, 0x4, R6 ;  /* 0x0000000409067825 */ /* 0x008fc800078e0206 */
[----:B----4-:R-:W-:-:S05]  /*0120*/  FADD R9, R2, R5 ;  /* 0x0000000502097221 */ /* 0x010fca0000000000 */
[----:B------:R-:W-:Y:S01]  /*0130*/  STG.E desc[UR4][R6.64], R9 ;  /* 0x0000000906007986 */ /* 0x000fe2000c101904 */
[----:B------:R-:W-:Y:S05]  /*0140*/  EXIT ;  /* 0x000000000000794d */ /* 0x000fea0003800000 */
.L_x_5:
        /* <DEDUP_REMOVED lines=11> */
.L_x_7:


//--------------------- .nv.shared.reserved.0     --------------------------
	.section	.nv.shared.reserved.0,"aw",@nobits
	.weak		__nv_reservedSMEM_offset_0_alias
	.size		__nv_reservedSMEM_offset_0_alias, 0, 64
	.other		__nv_reservedSMEM_offset_0_alias,@"STO_CUDA_RESERVED_SHARED STV_DEFAULT"
__nv_reservedSMEM_offset_0_alias:
	.zero		0
	.zero		64


//--------------------- .nv.constant0._Z9matmulGPUPfS_S_iii --------------------------
	.section	.nv.constant0._Z9matmulGPUPfS_S_iii,"a",@progbits
	.sectionflags	@""
	.align	4
.nv.constant0._Z9matmulGPUPfS_S_iii:
	.zero		932


//--------------------- .nv.constant0._Z12addMatrixGPUPfS_S_ii --------------------------
	.section	.nv.constant0._Z12addMatrixGPUPfS_S_ii,"a",@progbits
	.sectionflags	@""
	.align	4
.nv.constant0._Z12addMatrixGPUPfS_S_ii:
	.zero		928


//--------------------- SYMBOLS --------------------------

	.type		.nv.reservedSmem.offset0,@object
	.size		.nv.reservedSmem.offset0,0x4
